//
// Generated by NVIDIA NVVM Compiler
//
// Compiler Build ID: CL-36424714
// Cuda compilation tools, release 13.0, V13.0.88
// Based on NVVM 20.0.0
//

.version 9.0
.target sm_100
.address_size 64

	// .globl	_Z29euclidean_vec_norm_GPU_kernelPfS_jj

.visible .entry _Z29euclidean_vec_norm_GPU_kernelPfS_jj(
	.param .u64 .ptr .align 1 _Z29euclidean_vec_norm_GPU_kernelPfS_jj_param_0,
	.param .u64 .ptr .align 1 _Z29euclidean_vec_norm_GPU_kernelPfS_jj_param_1,
	.param .u32 _Z29euclidean_vec_norm_GPU_kernelPfS_jj_param_2,
	.param .u32 _Z29euclidean_vec_norm_GPU_kernelPfS_jj_param_3
)
{
	.reg .pred 	%p<12>;
	.reg .b32 	%r<65>;
	.reg .b32 	%f<70>;
	.reg .b64 	%rd<65>;

	ld.param.u64 	%rd4, [_Z29euclidean_vec_norm_GPU_kernelPfS_jj_param_0];
	ld.param.u64 	%rd3, [_Z29euclidean_vec_norm_GPU_kernelPfS_jj_param_1];
	ld.param.u32 	%r25, [_Z29euclidean_vec_norm_GPU_kernelPfS_jj_param_2];
	ld.param.u32 	%r24, [_Z29euclidean_vec_norm_GPU_kernelPfS_jj_param_3];
	cvta.to.global.u64 	%rd1, %rd4;
	mov.u32 	%r26, %ntid.y;
	mov.u32 	%r27, %ctaid.y;
	mov.u32 	%r28, %tid.y;
	mad.lo.s32 	%r1, %r26, %r27, %r28;
	setp.ge.u32 	%p1, %r1, %r25;
	setp.eq.s32 	%p2, %r24, 0;
	or.pred  	%p3, %p1, %p2;
	@%p3 bra 	$L__BB0_13;
	cvta.to.global.u64 	%rd5, %rd3;
	mul.lo.s32 	%r2, %r24, %r1;
	mul.wide.u32 	%rd6, %r1, 4;
	add.s64 	%rd2, %rd5, %rd6;
	ld.global.f32 	%f66, [%rd2];
	add.s32 	%r30, %r24, -1;
	and.b32  	%r3, %r24, 15;
	setp.lt.u32 	%p4, %r30, 15;
	mov.b32 	%r61, 0;
	@%p4 bra 	$L__BB0_4;
	and.b32  	%r61, %r24, -16;
	neg.s32 	%r59, %r61;
	add.s32 	%r58, %r2, 7;
$L__BB0_3:
	.pragma "nounroll";
	add.s32 	%r31, %r58, -7;
	mul.wide.u32 	%rd7, %r31, 4;
	add.s64 	%rd8, %rd1, %rd7;
	ld.global.f32 	%f11, [%rd8];
	fma.rn.f32 	%f12, %f11, %f11, %f66;
	st.global.f32 	[%rd2], %f12;
	add.s32 	%r32, %r58, -6;
	mul.wide.u32 	%rd9, %r32, 4;
	add.s64 	%rd10, %rd1, %rd9;
	ld.global.f32 	%f13, [%rd10];
	fma.rn.f32 	%f14, %f13, %f13, %f12;
	st.global.f32 	[%rd2], %f14;
	add.s32 	%r33, %r58, -5;
	mul.wide.u32 	%rd11, %r33, 4;
	add.s64 	%rd12, %rd1, %rd11;
	ld.global.f32 	%f15, [%rd12];
	fma.rn.f32 	%f16, %f15, %f15, %f14;
	st.global.f32 	[%rd2], %f16;
	add.s32 	%r34, %r58, -4;
	mul.wide.u32 	%rd13, %r34, 4;
	add.s64 	%rd14, %rd1, %rd13;
	ld.global.f32 	%f17, [%rd14];
	fma.rn.f32 	%f18, %f17, %f17, %f16;
	st.global.f32 	[%rd2], %f18;
	add.s32 	%r35, %r58, -3;
	mul.wide.u32 	%rd15, %r35, 4;
	add.s64 	%rd16, %rd1, %rd15;
	ld.global.f32 	%f19, [%rd16];
	fma.rn.f32 	%f20, %f19, %f19, %f18;
	st.global.f32 	[%rd2], %f20;
	add.s32 	%r36, %r58, -2;
	mul.wide.u32 	%rd17, %r36, 4;
	add.s64 	%rd18, %rd1, %rd17;
	ld.global.f32 	%f21, [%rd18];
	fma.rn.f32 	%f22, %f21, %f21, %f20;
	st.global.f32 	[%rd2], %f22;
	add.s32 	%r37, %r58, -1;
	mul.wide.u32 	%rd19, %r37, 4;
	add.s64 	%rd20, %rd1, %rd19;
	ld.global.f32 	%f23, [%rd20];
	fma.rn.f32 	%f24, %f23, %f23, %f22;
	st.global.f32 	[%rd2], %f24;
	add.s32 	%r38, %r58, 8;
	mul.wide.u32 	%rd21, %r58, 4;
	add.s64 	%rd22, %rd1, %rd21;
	ld.global.f32 	%f25, [%rd22];
	fma.rn.f32 	%f26, %f25, %f25, %f24;
	st.global.f32 	[%rd2], %f26;
	add.s32 	%r39, %r58, 1;
	mul.wide.u32 	%rd23, %r39, 4;
	add.s64 	%rd24, %rd1, %rd23;
	ld.global.f32 	%f27, [%rd24];
	fma.rn.f32 	%f28, %f27, %f27, %f26;
	st.global.f32 	[%rd2], %f28;
	add.s32 	%r40, %r58, 2;
	mul.wide.u32 	%rd25, %r40, 4;
	add.s64 	%rd26, %rd1, %rd25;
	ld.global.f32 	%f29, [%rd26];
	fma.rn.f32 	%f30, %f29, %f29, %f28;
	st.global.f32 	[%rd2], %f30;
	add.s32 	%r41, %r58, 3;
	mul.wide.u32 	%rd27, %r41, 4;
	add.s64 	%rd28, %rd1, %rd27;
	ld.global.f32 	%f31, [%rd28];
	fma.rn.f32 	%f32, %f31, %f31, %f30;
	st.global.f32 	[%rd2], %f32;
	add.s32 	%r42, %r58, 4;
	mul.wide.u32 	%rd29, %r42, 4;
	add.s64 	%rd30, %rd1, %rd29;
	ld.global.f32 	%f33, [%rd30];
	fma.rn.f32 	%f34, %f33, %f33, %f32;
	st.global.f32 	[%rd2], %f34;
	add.s32 	%r43, %r58, 5;
	mul.wide.u32 	%rd31, %r43, 4;
	add.s64 	%rd32, %rd1, %rd31;
	ld.global.f32 	%f35, [%rd32];
	fma.rn.f32 	%f36, %f35, %f35, %f34;
	st.global.f32 	[%rd2], %f36;
	add.s32 	%r44, %r58, 6;
	mul.wide.u32 	%rd33, %r44, 4;
	add.s64 	%rd34, %rd1, %rd33;
	ld.global.f32 	%f37, [%rd34];
	fma.rn.f32 	%f38, %f37, %f37, %f36;
	st.global.f32 	[%rd2], %f38;
	add.s32 	%r45, %r58, 7;
	mul.wide.u32 	%rd35, %r45, 4;
	add.s64 	%rd36, %rd1, %rd35;
	ld.global.f32 	%f39, [%rd36];
	fma.rn.f32 	%f40, %f39, %f39, %f38;
	st.global.f32 	[%rd2], %f40;
	mul.wide.u32 	%rd37, %r38, 4;
	add.s64 	%rd38, %rd1, %rd37;
	ld.global.f32 	%f41, [%rd38];
	fma.rn.f32 	%f66, %f41, %f41, %f40;
	st.global.f32 	[%rd2], %f66;
	add.s32 	%r59, %r59, 16;
	add.s32 	%r58, %r58, 16;
	setp.ne.s32 	%p5, %r59, 0;
	@%p5 bra 	$L__BB0_3;
$L__BB0_4:
	setp.eq.s32 	%p6, %r3, 0;
	@%p6 bra 	$L__BB0_13;
	and.b32  	%r12, %r24, 7;
	setp.lt.u32 	%p7, %r3, 8;
	@%p7 bra 	$L__BB0_7;
	add.s32 	%r46, %r61, %r2;
	mul.wide.u32 	%rd39, %r46, 4;
	add.s64 	%rd40, %rd1, %rd39;
	ld.global.f32 	%f42, [%rd40];
	fma.rn.f32 	%f43, %f42, %f42, %f66;
	st.global.f32 	[%rd2], %f43;
	add.s32 	%r47, %r46, 1;
	mul.wide.u32 	%rd41, %r47, 4;
	add.s64 	%rd42, %rd1, %rd41;
	ld.global.f32 	%f44, [%rd42];
	fma.rn.f32 	%f45, %f44, %f44, %f43;
	st.global.f32 	[%rd2], %f45;
	add.s32 	%r48, %r46, 2;
	mul.wide.u32 	%rd43, %r48, 4;
	add.s64 	%rd44, %rd1, %rd43;
	ld.global.f32 	%f46, [%rd44];
	fma.rn.f32 	%f47, %f46, %f46, %f45;
	st.global.f32 	[%rd2], %f47;
	add.s32 	%r49, %r46, 3;
	mul.wide.u32 	%rd45, %r49, 4;
	add.s64 	%rd46, %rd1, %rd45;
	ld.global.f32 	%f48, [%rd46];
	fma.rn.f32 	%f49, %f48, %f48, %f47;
	st.global.f32 	[%rd2], %f49;
	add.s32 	%r50, %r46, 4;
	mul.wide.u32 	%rd47, %r50, 4;
	add.s64 	%rd48, %rd1, %rd47;
	ld.global.f32 	%f50, [%rd48];
	fma.rn.f32 	%f51, %f50, %f50, %f49;
	st.global.f32 	[%rd2], %f51;
	add.s32 	%r51, %r46, 5;
	mul.wide.u32 	%rd49, %r51, 4;
	add.s64 	%rd50, %rd1, %rd49;
	ld.global.f32 	%f52, [%rd50];
	fma.rn.f32 	%f53, %f52, %f52, %f51;
	st.global.f32 	[%rd2], %f53;
	add.s32 	%r52, %r46, 6;
	mul.wide.u32 	%rd51, %r52, 4;
	add.s64 	%rd52, %rd1, %rd51;
	ld.global.f32 	%f54, [%rd52];
	fma.rn.f32 	%f55, %f54, %f54, %f53;
	st.global.f32 	[%rd2], %f55;
	add.s32 	%r53, %r46, 7;
	mul.wide.u32 	%rd53, %r53, 4;
	add.s64 	%rd54, %rd1, %rd53;
	ld.global.f32 	%f56, [%rd54];
	fma.rn.f32 	%f66, %f56, %f56, %f55;
	st.global.f32 	[%rd2], %f66;
	add.s32 	%r61, %r61, 8;
$L__BB0_7:
	setp.eq.s32 	%p8, %r12, 0;
	@%p8 bra 	$L__BB0_13;
	and.b32  	%r15, %r24, 3;
	setp.lt.u32 	%p9, %r12, 4;
	@%p9 bra 	$L__BB0_10;
	add.s32 	%r54, %r61, %r2;
	mul.wide.u32 	%rd55, %r54, 4;
	add.s64 	%rd56, %rd1, %rd55;
	ld.global.f32 	%f57, [%rd56];
	fma.rn.f32 	%f58, %f57, %f57, %f66;
	st.global.f32 	[%rd2], %f58;
	add.s32 	%r55, %r54, 1;
	mul.wide.u32 	%rd57, %r55, 4;
	add.s64 	%rd58, %rd1, %rd57;
	ld.global.f32 	%f59, [%rd58];
	fma.rn.f32 	%f60, %f59, %f59, %f58;
	st.global.f32 	[%rd2], %f60;
	add.s32 	%r56, %r54, 2;
	mul.wide.u32 	%rd59, %r56, 4;
	add.s64 	%rd60, %rd1, %rd59;
	ld.global.f32 	%f61, [%rd60];
	fma.rn.f32 	%f62, %f61, %f61, %f60;
	st.global.f32 	[%rd2], %f62;
	add.s32 	%r57, %r54, 3;
	mul.wide.u32 	%rd61, %r57, 4;
	add.s64 	%rd62, %rd1, %rd61;
	ld.global.f32 	%f63, [%rd62];
	fma.rn.f32 	%f66, %f63, %f63, %f62;
	st.global.f32 	[%rd2], %f66;
	add.s32 	%r61, %r61, 4;
$L__BB0_10:
	setp.eq.s32 	%p10, %r15, 0;
	@%p10 bra 	$L__BB0_13;
	add.s32 	%r64, %r61, %r2;
	neg.s32 	%r63, %r15;
$L__BB0_12:
	.pragma "nounroll";
	mul.wide.u32 	%rd63, %r64, 4;
	add.s64 	%rd64, %rd1, %rd63;
	ld.global.f32 	%f64, [%rd64];
	fma.rn.f32 	%f66, %f64, %f64, %f66;
	st.global.f32 	[%rd2], %f66;
	add.s32 	%r64, %r64, 1;
	add.s32 	%r63, %r63, 1;
	setp.ne.s32 	%p11, %r63, 0;
	@%p11 bra 	$L__BB0_12;
$L__BB0_13:
	ret;

}


// ===== COMPILED SASS (sm_100) =====

	.target	sm_100

	.elftype	@"ET_EXEC"


//--------------------- .note.nv.tkinfo           --------------------------
	.section	.note.nv.tkinfo,"",@"SHT_NOTE"
	.sectionflags	@"SHF_NOTE_NV_TKINFO"
	.tkinfo
        /*0018*/ 	.word	0x00000002
        /*0030*/ 	.string	""
        /*0030*/ 	.string	"ptxas"
        /*0030*/ 	.string	"Cuda compilation tools, release 13.0, V13.0.88"
        /*0030*/ 	.string	"Build cuda_13.0.r13.0/compiler.36424714_0"
        /*0030*/ 	.string	"-arch sm_100 -m 64 "



//--------------------- .note.nv.cuinfo           --------------------------
	.section	.note.nv.cuinfo,"",@"SHT_NOTE"
	.sectionflags	@"SHF_NOTE_NV_CUINFO"
        /*0018*/ 	.short	0x0002
        /*001a*/ 	.short	0x0064
        /*001c*/ 	.short	0x0082
	.zero		2


//--------------------- .nv.info                  --------------------------
	.section	.nv.info,"",@"SHT_CUDA_INFO"
	.align	4


	//----- nvinfo : EIATTR_REGCOUNT
	.align		4
        /*0000*/ 	.byte	0x04, 0x2f
        /*0002*/ 	.short	(.L_1 - .L_0)
	.align		4
.L_0:
        /*0004*/ 	.word	index@(_Z29euclidean_vec_norm_GPU_kernelPfS_jj)
        /*0008*/ 	.word	0x0000001c


	//----- nvinfo : EIATTR_FRAME_SIZE
	.align		4
.L_1:
        /*000c*/ 	.byte	0x04, 0x11
        /*000e*/ 	.short	(.L_3 - .L_2)
	.align		4
.L_2:
        /*0010*/ 	.word	index@(_Z29euclidean_vec_norm_GPU_kernelPfS_jj)
        /*0014*/ 	.word	0x00000000


	//----- nvinfo : EIATTR_MIN_STACK_SIZE
	.align		4
.L_3:
        /*0018*/ 	.byte	0x04, 0x12
        /*001a*/ 	.short	(.L_5 - .L_4)
	.align		4
.L_4:
        /*001c*/ 	.word	index@(_Z29euclidean_vec_norm_GPU_kernelPfS_jj)
        /*0020*/ 	.word	0x00000000
.L_5:


//--------------------- .nv.compat                --------------------------
	.section	.nv.compat,"",@"SHT_CUDA_COMPAT_INFO"
	.align	4
        /*0000*/ 	.byte	0x02, 0x09, 0x00, 0x00, 0x02, 0x02, 0x01, 0x00, 0x02, 0x05, 0x05, 0x00, 0x03, 0x07, 0x01, 0x01
        /*0010*/ 	.byte	0x02, 0x03, 0x00, 0x00, 0x02, 0x06, 0x01, 0x00, 0x04, 0x0b, 0x08, 0x00, 0x09, 0x00, 0x00, 0x00
        /*0020*/ 	.byte	0x00, 0x00, 0x00, 0x00


//--------------------- .nv.info._Z29euclidean_vec_norm_GPU_kernelPfS_jj --------------------------
	.section	.nv.info._Z29euclidean_vec_norm_GPU_kernelPfS_jj,"",@"SHT_CUDA_INFO"
	.sectionflags	@""
	.align	4


	//----- nvinfo : EIATTR_CUDA_API_VERSION
	.align		4
        /*0000*/ 	.byte	0x04, 0x37
        /*0002*/ 	.short	(.L_7 - .L_6)
.L_6:
        /*0004*/ 	.word	0x00000082


	//----- nvinfo : EIATTR_KPARAM_INFO
	.align		4
.L_7:
        /*0008*/ 	.byte	0x04, 0x17
        /*000a*/ 	.short	(.L_9 - .L_8)
.L_8:
        /*000c*/ 	.word	0x00000000
        /*0010*/ 	.short	0x0003
        /*0012*/ 	.short	0x0014
        /*0014*/ 	.byte	0x00, 0xf0, 0x11, 0x00


	//----- nvinfo : EIATTR_KPARAM_INFO
	.align		4
.L_9:
        /*0018*/ 	.byte	0x04, 0x17
        /*001a*/ 	.short	(.L_11 - .L_10)
.L_10:
        /*001c*/ 	.word	0x00000000
        /*0020*/ 	.short	0x0002
        /*0022*/ 	.short	0x0010
        /*0024*/ 	.byte	0x00, 0xf0, 0x11, 0x00


	//----- nvinfo : EIATTR_KPARAM_INFO
	.align		4
.L_11:
        /*0028*/ 	.byte	0x04, 0x17
        /*002a*/ 	.short	(.L_13 - .L_12)
.L_12:
        /*002c*/ 	.word	0x00000000
        /*0030*/ 	.short	0x0001
        /*0032*/ 	.short	0x0008
        /*0034*/ 	.byte	0x00, 0xf5, 0x21, 0x00


	//----- nvinfo : EIATTR_KPARAM_INFO
	.align		4
.L_13:
        /*0038*/ 	.byte	0x04, 0x17
        /*003a*/ 	.short	(.L_15 - .L_14)
.L_14:
        /*003c*/ 	.word	0x00000000
        /*0040*/ 	.short	0x0000
        /*0042*/ 	.short	0x0000
        /*0044*/ 	.byte	0x00, 0xf5, 0x21, 0x00


	//----- nvinfo : EIATTR_SPARSE_MMA_MASK
	.align		4
.L_15:
        /*0048*/ 	.byte	0x03, 0x50
        /*004a*/ 	.short	0x0000


	//----- nvinfo : EIATTR_MAXREG_COUNT
	.align		4
        /*004c*/ 	.byte	0x03, 0x1b
        /*004e*/ 	.short	0x00ff


	//----- nvinfo : EIATTR_MERCURY_ISA_VERSION
	.align		4
        /*0050*/ 	.byte	0x03, 0x5f
        /*0052*/ 	.short	0x0101


	//----- nvinfo : EIATTR_VRC_CTA_INIT_COUNT
	.align		4
        /*0054*/ 	.byte	0x02, 0x4a
	.zero		1
	.zero		1


	//----- nvinfo : EIATTR_EXIT_INSTR_OFFSETS
	.align		4
        /*0058*/ 	.byte	0x04, 0x1c
        /*005a*/ 	.short	(.L_17 - .L_16)


	//   ....[0]....
.L_16:
        /*005c*/ 	.word	0x00000080


	//   ....[1]....
        /*0060*/ 	.word	0x000006a0


	//   ....[2]....
        /*0064*/ 	.word	0x00000990


	//   ....[3]....
        /*0068*/ 	.word	0x00000b40


	//   ....[4]....
        /*006c*/ 	.word	0x00000c00


	//----- nvinfo : EIATTR_CBANK_PARAM_SIZE
	.align		4
.L_17:
        /*0070*/ 	.byte	0x03, 0x19
        /*0072*/ 	.short	0x0018


	//----- nvinfo : EIATTR_PARAM_CBANK
	.align		4
        /*0074*/ 	.byte	0x04, 0x0a
        /*0076*/ 	.short	(.L_19 - .L_18)
	.align		4
.L_18:
        /*0078*/ 	.word	index@(.nv.constant0._Z29euclidean_vec_norm_GPU_kernelPfS_jj)
        /*007c*/ 	.short	0x0380
        /*007e*/ 	.short	0x0018


	//----- nvinfo : EIATTR_SW_WAR
	.align		4
.L_19:
        /*0080*/ 	.byte	0x04, 0x36
        /*0082*/ 	.short	(.L_21 - .L_20)
.L_20:
        /*0084*/ 	.word	0x00000008
.L_21:


//--------------------- .nv.callgraph             --------------------------
	.section	.nv.callgraph,"",@"SHT_CUDA_CALLGRAPH"
	.align	4
	.sectionentsize	8
	.align		4
        /*0000*/ 	.word	0x00000000
	.align		4
        /*0004*/ 	.word	0xffffffff
	.align		4
        /*0008*/ 	.word	0x00000000
	.align		4
        /*000c*/ 	.word	0xfffffffe
	.align		4
        /*0010*/ 	.word	0x00000000
	.align		4
        /*0014*/ 	.word	0xfffffffd
	.align		4
        /*0018*/ 	.word	0x00000000
	.align		4
        /*001c*/ 	.word	0xfffffffc


//--------------------- .text._Z29euclidean_vec_norm_GPU_kernelPfS_jj --------------------------
	.section	.text._Z29euclidean_vec_norm_GPU_kernelPfS_jj,"ax",@progbits
	.align	128
        .global         _Z29euclidean_vec_norm_GPU_kernelPfS_jj
        .type           _Z29euclidean_vec_norm_GPU_kernelPfS_jj,@function
        .size           _Z29euclidean_vec_norm_GPU_kernelPfS_jj,(.L_x_6 - _Z29euclidean_vec_norm_GPU_kernelPfS_jj)
        .other          _Z29euclidean_vec_norm_GPU_kernelPfS_jj,@"STO_CUDA_ENTRY STV_DEFAULT"
_Z29euclidean_vec_norm_GPU_kernelPfS_jj:
.text._Z29euclidean_vec_norm_GPU_kernelPfS_jj:
[----:B------:R-:W-:Y:S01]  /*0000*/  LDC R1, c[0x0][0x37c] ;  /* 0x0000df00ff017b82 */ /* 0x000fe20000000800 */
[----:B------:R-:W0:Y:S07]  /*0010*/  S2R R0, SR_CTAID.Y ;  /* 0x0000000000007919 */ /* 0x000e2e0000002600 */
[----:B------:R-:W1:Y:S01]  /*0020*/  LDC.64 R2, c[0x0][0x390] ;  /* 0x0000e400ff027b82 */ /* 0x000e620000000a00 */
[----:B------:R-:W0:Y:S01]  /*0030*/  LDCU UR4, c[0x0][0x364] ;  /* 0x00006c80ff0477ac */ /* 0x000e220008000800 */
[----:B------:R-:W0:Y:S01]  /*0040*/  S2R R5, SR_TID.Y ;  /* 0x0000000000057919 */ /* 0x000e220000002200 */
[----:B-1----:R-:W-:Y:S01]  /*0050*/  ISETP.NE.AND P0, PT, R3, RZ, PT ;  /* 0x000000ff0300720c */ /* 0x002fe20003f05270 */
[----:B0-----:R-:W-:-:S05]  /*0060*/  IMAD R0, R0, UR4, R5 ;  /* 0x0000000400007c24 */ /* 0x001fca000f8e0205 */
[----:B------:R-:W-:-:S13]  /*0070*/  ISETP.GE.U32.OR P0, PT, R0, R2, !P0 ;  /* 0x000000020000720c */ /* 0x000fda0004706470 */
[----:B------:R-:W-:Y:S05]  /*0080*/  @P0 EXIT ;  /* 0x000000000000094d */ /* 0x000fea0003800000 */
[----:B------:R-:W0:Y:S01]  /*0090*/  LDC.64 R4, c[0x0][0x388] ;  /* 0x0000e200ff047b82 */ /* 0x000e220000000a00 */
[----:B------:R-:W1:Y:S01]  /*00a0*/  LDCU.64 UR4, c[0x0][0x358] ;  /* 0x00006b00ff0477ac */ /* 0x000e620008000a00 */
[----:B------:R-:W-:-:S04]  /*00b0*/  IADD3 R2, PT, PT, R3, -0x1, RZ ;  /* 0xffffffff03027810 */ /* 0x000fc80007ffe0ff */
[----:B------:R-:W-:Y:S02]  /*00c0*/  ISETP.GE.U32.AND P1, PT, R2, 0xf, PT ;  /* 0x0000000f0200780c */ /* 0x000fe40003f26070 */
[----:B------:R-:W-:Y:S01]  /*00d0*/  LOP3.LUT R9, R3, 0xf, RZ, 0xc0, !PT ;  /* 0x0000000f03097812 */ /* 0x000fe200078ec0ff */
[----:B------:R-:W-:-:S03]  /*00e0*/  HFMA2 R2, -RZ, RZ, 0, 0 ;  /* 0x00000000ff027431 */ /* 0x000fc600000001ff */
[----:B------:R-:W-:Y:S01]  /*00f0*/  ISETP.NE.AND P0, PT, R9, RZ, PT ;  /* 0x000000ff0900720c */ /* 0x000fe20003f05270 */
[----:B0-----:R-:W-:-:S05]  /*0100*/  IMAD.WIDE.U32 R4, R0, 0x4, R4 ;  /* 0x0000000400047825 */ /* 0x001fca00078e0004 */
[----:B-1----:R0:W5:Y:S01]  /*0110*/  LDG.E R13, desc[UR4][R4.64] ;  /* 0x00000004040d7981 */ /* 0x002162000c1e1900 */
[----:B------:R-:W-:Y:S06]  /*0120*/  @!P1 BRA `(.L_x_0) ;  /* 0x00000004005c9947 */ /* 0x000fec0003800000 */
[----:B------:R-:W1:Y:S01]  /*0130*/  LDC.64 R6, c[0x0][0x380] ;  /* 0x0000e000ff067b82 */ /* 0x000e620000000a00 */
[----:B------:R-:W-:Y:S01]  /*0140*/  LOP3.LUT R2, R3, 0xfffffff0, RZ, 0xc0, !PT ;  /* 0xfffffff003027812 */ /* 0x000fe200078ec0ff */
[----:B------:R-:W-:-:S03]  /*0150*/  IMAD R11, R0, R3, 0x7 ;  /* 0x00000007000b7424 */ /* 0x000fc600078e0203 */
[----:B------:R-:W-:-:S07]  /*0160*/  IADD3 R8, PT, PT, -R2, RZ, RZ ;  /* 0x000000ff02087210 */ /* 0x000fce0007ffe1ff */
.L_x_1:
[----:B------:R-:W-:-:S05]  /*0170*/  IADD3 R15, PT, PT, R11, -0x7, RZ ;  /* 0xfffffff90b0f7810 */ /* 0x000fca0007ffe0ff */
[----:B-1----:R-:W-:-:S06]  /*0180*/  IMAD.WIDE.U32 R14, R15, 0x4, R6 ;  /* 0x000000040f0e7825 */ /* 0x002fcc00078e0006 */
[----:B------:R-:W2:Y:S01]  /*0190*/  LDG.E R14, desc[UR4][R14.64] ;  /* 0x000000040e0e7981 */ /* 0x000ea2000c1e1900 */
[----:B------:R-:W-:Y:S01]  /*01a0*/  IADD3 R17, PT, PT, R11, -0x6, RZ ;  /* 0xfffffffa0b117810 */ /* 0x000fe20007ffe0ff */
[----:B--2-45:R-:W-:-:S04]  /*01b0*/  FFMA R19, R14, R14, R13 ;  /* 0x0000000e0e137223 */ /* 0x034fc8000000000d */
[----:B------:R-:W-:Y:S01]  /*01c0*/  IMAD.WIDE.U32 R12, R17, 0x4, R6 ;  /* 0x00000004110c7825 */ /* 0x000fe200078e0006 */
[----:B------:R1:W-:Y:S05]  /*01d0*/  STG.E desc[UR4][R4.64], R19 ;  /* 0x0000001304007986 */ /* 0x0003ea000c101904 */
[----:B------:R-:W2:Y:S01]  /*01e0*/  LDG.E R12, desc[UR4][R12.64] ;  /* 0x000000040c0c7981 */ /* 0x000ea2000c1e1900 */
[----:B------:R-:W-:-:S05]  /*01f0*/  IADD3 R17, PT, PT, R11, -0x5, RZ ;  /* 0xfffffffb0b117810 */ /* 0x000fca0007ffe0ff */
[----:B------:R-:W-:-:S04]  /*0200*/  IMAD.WIDE.U32 R16, R17, 0x4, R6 ;  /* 0x0000000411107825 */ /* 0x000fc800078e0006 */
[----:B--2---:R-:W-:-:S05]  /*0210*/  FFMA R21, R12, R12, R19 ;  /* 0x0000000c0c157223 */ /* 0x004fca0000000013 */
[----:B------:R2:W-:Y:S04]  /*0220*/  STG.E desc[UR4][R4.64], R21 ;  /* 0x0000001504007986 */ /* 0x0005e8000c101904 */
[----:B------:R-:W3:Y:S01]  /*0230*/  LDG.E R16, desc[UR4][R16.64] ;  /* 0x0000000410107981 */ /* 0x000ee2000c1e1900 */
[----:B------:R-:W-:-:S05]  /*0240*/  IADD3 R15, PT, PT, R11, -0x4, RZ ;  /* 0xfffffffc0b0f7810 */ /* 0x000fca0007ffe0ff */
[----:B------:R-:W-:-:S04]  /*0250*/  IMAD.WIDE.U32 R14, R15, 0x4, R6 ;  /* 0x000000040f0e7825 */ /* 0x000fc800078e0006 */
[----:B---3--:R-:W-:-:S05]  /*0260*/  FFMA R23, R16, R16, R21 ;  /* 0x0000001010177223 */ /* 0x008fca0000000015 */
[----:B------:R3:W-:Y:S04]  /*0270*/  STG.E desc[UR4][R4.64], R23 ;  /* 0x0000001704007986 */ /* 0x0007e8000c101904 */
[----:B------:R-:W1:Y:S01]  /*0280*/  LDG.E R14, desc[UR4][R14.64] ;  /* 0x000000040e0e7981 */ /* 0x000e62000c1e1900 */
[----:B------:R-:W-:-:S05]  /*0290*/  IADD3 R13, PT, PT, R11, -0x3, RZ ;  /* 0xfffffffd0b0d7810 */ /* 0x000fca0007ffe0ff */
[----:B------:R-:W-:-:S04]  /*02a0*/  IMAD.WIDE.U32 R12, R13, 0x4, R6 ;  /* 0x000000040d0c7825 */ /* 0x000fc800078e0006 */
[----:B-1----:R-:W-:-:S05]  /*02b0*/  FFMA R19, R14, R14, R23 ;  /* 0x0000000e0e137223 */ /* 0x002fca0000000017 */
[----:B------:R1:W-:Y:S04]  /*02c0*/  STG.E desc[UR4][R4.64], R19 ;  /* 0x0000001304007986 */ /* 0x0003e8000c101904 */
        /* <DEDUP_REMOVED lines=11> */
[----:B------:R-:W-:-:S04]  /*0380*/  IMAD.WIDE.U32 R12, R11, 0x4, R6 ;  /* 0x000000040b0c7825 */ /* 0x000fc800078e0006 */
[----:B-1----:R-:W-:-:S05]  /*0390*/  FFMA R19, R14, R14, R23 ;  /* 0x0000000e0e137223 */ /* 0x002fca0000000017 */
[----:B------:R1:W-:Y:S04]  /*03a0*/  STG.E desc[UR4][R4.64], R19 ;  /* 0x0000001304007986 */ /* 0x0003e8000c101904 */
[----:B------:R-:W2:Y:S01]  /*03b0*/  LDG.E R12, desc[UR4][R12.64] ;  /* 0x000000040c0c7981 */ /* 0x000ea2000c1e1900 */
[----:B------:R-:W-:-:S05]  /*03c0*/  IADD3 R25, PT, PT, R11, 0x1, RZ ;  /* 0x000000010b197810 */ /* 0x000fca0007ffe0ff */
[----:B------:R-:W-:-:S04]  /*03d0*/  IMAD.WIDE.U32 R16, R25, 0x4, R6 ;  /* 0x0000000419107825 */ /* 0x000fc800078e0006 */
[----:B--2---:R-:W-:-:S05]  /*03e0*/  FFMA R21, R12, R12, R19 ;  /* 0x0000000c0c157223 */ /* 0x004fca0000000013 */
[----:B------:R2:W-:Y:S04]  /*03f0*/  STG.E desc[UR4][R4.64], R21 ;  /* 0x0000001504007986 */ /* 0x0005e8000c101904 */
[----:B------:R-:W3:Y:S01]  /*0400*/  LDG.E R16, desc[UR4][R16.64] ;  /* 0x0000000410107981 */ /* 0x000ee2000c1e1900 */
[----:B------:R-:W-:-:S05]  /*0410*/  IADD3 R25, PT, PT, R11, 0x2, RZ ;  /* 0x000000020b197810 */ /* 0x000fca0007ffe0ff */
[----:B------:R-:W-:-:S04]  /*0420*/  IMAD.WIDE.U32 R14, R25, 0x4, R6 ;  /* 0x00000004190e7825 */ /* 0x000fc800078e0006 */
[----:B---3--:R-:W-:-:S05]  /*0430*/  FFMA R23, R16, R16, R21 ;  /* 0x0000001010177223 */ /* 0x008fca0000000015 */
[----:B------:R3:W-:Y:S04]  /*0440*/  STG.E desc[UR4][R4.64], R23 ;  /* 0x0000001704007986 */ /* 0x0007e8000c101904 */
[----:B------:R-:W1:Y:S01]  /*0450*/  LDG.E R14, desc[UR4][R14.64] ;  /* 0x000000040e0e7981 */ /* 0x000e62000c1e1900 */
[----:B------:R-:W-:-:S05]  /*0460*/  IADD3 R13, PT, PT, R11, 0x3, RZ ;  /* 0x000000030b0d7810 */ /* 0x000fca0007ffe0ff */
        /* <DEDUP_REMOVED lines=28> */
[----:B------:R-:W2:Y:S01]  /*0630*/  LDG.E R14, desc[UR4][R14.64] ;  /* 0x000000040e0e7981 */ /* 0x000ea2000c1e1900 */
[----:B------:R-:W-:Y:S02]  /*0640*/  IADD3 R8, PT, PT, R8, 0x10, RZ ;  /* 0x0000001008087810 */ /* 0x000fe40007ffe0ff */
[----:B------:R-:W-:Y:S02]  /*0650*/  IADD3 R11, PT, PT, R11, 0x10, RZ ;  /* 0x000000100b0b7810 */ /* 0x000fe40007ffe0ff */
[----:B------:R-:W-:Y:S01]  /*0660*/  ISETP.NE.AND P1, PT, R8, RZ, PT ;  /* 0x000000ff0800720c */ /* 0x000fe20003f25270 */
[----:B--2---:R-:W-:-:S05]  /*0670*/  FFMA R13, R14, R14, R23 ;  /* 0x0000000e0e0d7223 */ /* 0x004fca0000000017 */
[----:B------:R4:W-:Y:S07]  /*0680*/  STG.E desc[UR4][R4.64], R13 ;  /* 0x0000000d04007986 */ /* 0x0009ee000c101904 */
[----:B------:R-:W-:Y:S05]  /*0690*/  @P1 BRA `(.L_x_1) ;  /* 0xfffffff800b41947 */ /* 0x000fea000383ffff */
.L_x_0:
[----:B------:R-:W-:Y:S05]  /*06a0*/  @!P0 EXIT ;  /* 0x000000000000894d */ /* 0x000fea0003800000 */
[----:B------:R-:W-:Y:S02]  /*06b0*/  ISETP.GE.U32.AND P0, PT, R9, 0x8, PT ;  /* 0x000000080900780c */ /* 0x000fe40003f06070 */
[----:B------:R-:W-:-:S04]  /*06c0*/  LOP3.LUT R16, R3, 0x7, RZ, 0xc0, !PT ;  /* 0x0000000703107812 */ /* 0x000fc800078ec0ff */
[----:B------:R-:W-:-:S07]  /*06d0*/  ISETP.NE.AND P1, PT, R16, RZ, PT ;  /* 0x000000ff1000720c */ /* 0x000fce0003f25270 */
[----:B------:R-:W-:Y:S06]  /*06e0*/  @!P0 BRA `(.L_x_2) ;  /* 0x0000000000a88947 */ /* 0x000fec0003800000 */
[----:B------:R-:W1:Y:S01]  /*06f0*/  LDC.64 R6, c[0x0][0x380] ;  /* 0x0000e000ff067b82 */ /* 0x000e620000000a00 */
[----:B------:R-:W-:-:S04]  /*0700*/  IMAD R9, R0, R3, R2 ;  /* 0x0000000300097224 */ /* 0x000fc800078e0202 */
[----:B-1----:R-:W-:-:S06]  /*0710*/  IMAD.WIDE.U32 R10, R9, 0x4, R6 ;  /* 0x00000004090a7825 */ /* 0x002fcc00078e0006 */
[----:B------:R-:W2:Y:S01]  /*0720*/  LDG.E R10, desc[UR4][R10.64] ;  /* 0x000000040a0a7981 */ /* 0x000ea2000c1e1900 */
[----:B------:R-:W-:Y:S01]  /*0730*/  IADD3 R15, PT, PT, R9, 0x1, RZ ;  /* 0x00000001090f7810 */ /* 0x000fe20007ffe0ff */
[----:B--2--5:R-:W-:-:S04]  /*0740*/  FFMA R17, R10, R10, R13 ;  /* 0x0000000a0a117223 */ /* 0x024fc8000000000d */
[----:B----4-:R-:W-:Y:S01]  /*0750*/  IMAD.WIDE.U32 R12, R15, 0x4, R6 ;  /* 0x000000040f0c7825 */ /* 0x010fe200078e0006 */
[----:B------:R1:W-:Y:S05]  /*0760*/  STG.E desc[UR4][R4.64], R17 ;  /* 0x0000001104007986 */ /* 0x0003ea000c101904 */
        /* <DEDUP_REMOVED lines=26> */
[----:B------:R-:W-:-:S05]  /*0910*/  IADD3 R13, PT, PT, R9, 0x7, RZ ;  /* 0x00000007090d7810 */ /* 0x000fca0007ffe0ff */
[----:B------:R-:W-:-:S04]  /*0920*/  IMAD.WIDE.U32 R6, R13, 0x4, R6 ;  /* 0x000000040d067825 */ /* 0x000fc800078e0006 */
[----:B--2---:R-:W-:-:S05]  /*0930*/  FFMA R9, R10, R10, R21 ;  /* 0x0000000a0a097223 */ /* 0x004fca0000000015 */
[----:B------:R1:W-:Y:S04]  /*0940*/  STG.E desc[UR4][R4.64], R9 ;  /* 0x0000000904007986 */ /* 0x0003e8000c101904 */
[----:B------:R-:W2:Y:S01]  /*0950*/  LDG.E R6, desc[UR4][R6.64] ;  /* 0x0000000406067981 */ /* 0x000ea2000c1e1900 */
[----:B------:R-:W-:Y:S01]  /*0960*/  IADD3 R2, PT, PT, R2, 0x8, RZ ;  /* 0x0000000802027810 */ /* 0x000fe20007ffe0ff */
[----:B--2---:R-:W-:-:S05]  /*0970*/  FFMA R13, R6, R6, R9 ;  /* 0x00000006060d7223 */ /* 0x004fca0000000009 */
[----:B------:R1:W-:Y:S02]  /*0980*/  STG.E desc[UR4][R4.64], R13 ;  /* 0x0000000d04007986 */ /* 0x0003e4000c101904 */
.L_x_2:
[----:B------:R-:W-:Y:S05]  /*0990*/  @!P1 EXIT ;  /* 0x000000000000994d */ /* 0x000fea0003800000 */
[----:B------:R-:W-:Y:S02]  /*09a0*/  ISETP.GE.U32.AND P0, PT, R16, 0x4, PT ;  /* 0x000000041000780c */ /* 0x000fe40003f06070 */
[----:B------:R-:W-:-:S04]  /*09b0*/  LOP3.LUT R8, R3, 0x3, RZ, 0xc0, !PT ;  /* 0x0000000303087812 */ /* 0x000fc800078ec0ff */
[----:B------:R-:W-:-:S07]  /*09c0*/  ISETP.NE.AND P1, PT, R8, RZ, PT ;  /* 0x000000ff0800720c */ /* 0x000fce0003f25270 */
[----:B------:R-:W-:Y:S06]  /*09d0*/  @!P0 BRA `(.L_x_3) ;  /* 0x0000000000588947 */ /* 0x000fec0003800000 */
[----:B------:R-:W2:Y:S01]  /*09e0*/  LDC.64 R6, c[0x0][0x380] ;  /* 0x0000e000ff067b82 */ /* 0x000ea20000000a00 */
[----:B-1--4-:R-:W-:-:S04]  /*09f0*/  IMAD R19, R0, R3, R2 ;  /* 0x0000000300137224 */ /* 0x012fc800078e0202 */
[----:B--2---:R-:W-:-:S06]  /*0a00*/  IMAD.WIDE.U32 R10, R19, 0x4, R6 ;  /* 0x00000004130a7825 */ /* 0x004fcc00078e0006 */
[----:B------:R-:W2:Y:S01]  /*0a10*/  LDG.E R10, desc[UR4][R10.64] ;  /* 0x000000040a0a7981 */ /* 0x000ea2000c1e1900 */
[----:B------:R-:W-:Y:S01]  /*0a20*/  IADD3 R15, PT, PT, R19, 0x1, RZ ;  /* 0x00000001130f7810 */ /* 0x000fe20007ffe0ff */
[----:B--2--5:R-:W-:-:S04]  /*0a30*/  FFMA R9, R10, R10, R13 ;  /* 0x0000000a0a097223 */ /* 0x024fc8000000000d */
[----:B------:R-:W-:Y:S01]  /*0a40*/  IMAD.WIDE.U32 R12, R15, 0x4, R6 ;  /* 0x000000040f0c7825 */ /* 0x000fe200078e0006 */
[----:B------:R2:W-:Y:S05]  /*0a50*/  STG.E desc[UR4][R4.64], R9 ;  /* 0x0000000904007986 */ /* 0x0005ea000c101904 */
[----:B------:R-:W3:Y:S01]  /*0a60*/  LDG.E R12, desc[UR4][R12.64] ;  /* 0x000000040c0c7981 */ /* 0x000ee2000c1e1900 */
[----:B------:R-:W-:-:S05]  /*0a70*/  IADD3 R15, PT, PT, R19, 0x2, RZ ;  /* 0x00000002130f7810 */ /* 0x000fca0007ffe0ff */
[----:B------:R-:W-:-:S04]  /*0a80*/  IMAD.WIDE.U32 R14, R15, 0x4, R6 ;  /* 0x000000040f0e7825 */ /* 0x000fc800078e0006 */
[----:B---3--:R-:W-:-:S05]  /*0a90*/  FFMA R17, R12, R12, R9 ;  /* 0x0000000c0c117223 */ /* 0x008fca0000000009 */
[----:B------:R2:W-:Y:S04]  /*0aa0*/  STG.E desc[UR4][R4.64], R17 ;  /* 0x0000001104007986 */ /* 0x0005e8000c101904 */
[----:B------:R-:W3:Y:S01]  /*0ab0*/  LDG.E R14, desc[UR4][R14.64] ;  /* 0x000000040e0e7981 */ /* 0x000ee2000c1e1900 */
[----:B------:R-:W-:-:S05]  /*0ac0*/  IADD3 R19, PT, PT, R19, 0x3, RZ ;  /* 0x0000000313137810 */ /* 0x000fca0007ffe0ff */
[----:B------:R-:W-:-:S04]  /*0ad0*/  IMAD.WIDE.U32 R6, R19, 0x4, R6 ;  /* 0x0000000413067825 */ /* 0x000fc800078e0006 */
[----:B---3--:R-:W-:-:S05]  /*0ae0*/  FFMA R11, R14, R14, R17 ;  /* 0x0000000e0e0b7223 */ /* 0x008fca0000000011 */
[----:B------:R2:W-:Y:S04]  /*0af0*/  STG.E desc[UR4][R4.64], R11 ;  /* 0x0000000b04007986 */ /* 0x0005e8000c101904 */
[----:B------:R-:W3:Y:S01]  /*0b00*/  LDG.E R6, desc[UR4][R6.64] ;  /* 0x0000000406067981 */ /* 0x000ee2000c1e1900 */
[----:B------:R-:W-:Y:S01]  /*0b10*/  IADD3 R2, PT, PT, R2, 0x4, RZ ;  /* 0x0000000402027810 */ /* 0x000fe20007ffe0ff */
[----:B---3--:R-:W-:-:S05]  /*0b20*/  FFMA R13, R6, R6, R11 ;  /* 0x00000006060d7223 */ /* 0x008fca000000000b */
[----:B------:R2:W-:Y:S02]  /*0b30*/  STG.E desc[UR4][R4.64], R13 ;  /* 0x0000000d04007986 */ /* 0x0005e4000c101904 */
.L_x_3:
[----:B------:R-:W-:Y:S05]  /*0b40*/  @!P1 EXIT ;  /* 0x000000000000994d */ /* 0x000fea0003800000 */
[----:B------:R-:W3:Y:S01]  /*0b50*/  LDC.64 R6, c[0x0][0x380] ;  /* 0x0000e000ff067b82 */ /* 0x000ee20000000a00 */
[----:B-12---:R-:W-:Y:S01]  /*0b60*/  IMAD R9, R0, R3, R2 ;  /* 0x0000000300097224 */ /* 0x006fe200078e0202 */
[----:B------:R-:W-:-:S07]  /*0b70*/  IADD3 R8, PT, PT, -R8, RZ, RZ ;  /* 0x000000ff08087210 */ /* 0x000fce0007ffe1ff */
.L_x_4:
[----:B---3--:R-:W-:-:S06]  /*0b80*/  IMAD.WIDE.U32 R2, R9, 0x4, R6 ;  /* 0x0000000409027825 */ /* 0x008fcc00078e0006 */
[----:B------:R-:W4:Y:S01]  /*0b90*/  LDG.E R2, desc[UR4][R2.64] ;  /* 0x0000000402027981 */ /* 0x000f22000c1e1900 */
[----:B------:R-:W-:Y:S02]  /*0ba0*/  IADD3 R8, PT, PT, R8, 0x1, RZ ;  /* 0x0000000108087810 */ /* 0x000fe40007ffe0ff */
[----:B------:R-:W-:Y:S02]  /*0bb0*/  IADD3 R9, PT, PT, R9, 0x1, RZ ;  /* 0x0000000109097810 */ /* 0x000fe40007ffe0ff */
[----:B------:R-:W-:Y:S01]  /*0bc0*/  ISETP.NE.AND P0, PT, R8, RZ, PT ;  /* 0x000000ff0800720c */ /* 0x000fe20003f05270 */
[----:B-1--45:R-:W-:-:S05]  /*0bd0*/  FFMA R13, R2, R2, R13 ;  /* 0x00000002020d7223 */ /* 0x032fca000000000d */
[----:B------:R1:W-:Y:S07]  /*0be0*/  STG.E desc[UR4][R4.64], R13 ;  /* 0x0000000d04007986 */ /* 0x0003ee000c101904 */
[----:B------:R-:W-:Y:S05]  /*0bf0*/  @P0 BRA `(.L_x_4) ;  /* 0xfffffffc00e00947 */ /* 0x000fea000383ffff */
[----:B------:R-:W-:Y:S05]  /*0c00*/  EXIT ;  /* 0x000000000000794d */ /* 0x000fea0003800000 */
.L_x_5:
[----:B------:R-:W-:-:S00]  /*0c10*/  BRA `(.L_x_5) ;  /* 0xfffffffc00fc7947 */ /* 0x000fc0000383ffff */
[----:B------:R-:W-:-:S00]  /*0c20*/  NOP ;  /* 0x0000000000007918 */ /* 0x000fc00000000000 */
        /* <DEDUP_REMOVED lines=13> */
.L_x_6:


//--------------------- .nv.shared.reserved.0     --------------------------
	.section	.nv.shared.reserved.0,"aw",@nobits
	.weak		__nv_reservedSMEM_offset_0_alias
	.size		__nv_reservedSMEM_offset_0_alias, 0, 64
	.other		__nv_reservedSMEM_offset_0_alias,@"STO_CUDA_RESERVED_SHARED STV_DEFAULT"
__nv_reservedSMEM_offset_0_alias:
	.zero		0
	.zero		64


//--------------------- .nv.constant0._Z29euclidean_vec_norm_GPU_kernelPfS_jj --------------------------
	.section	.nv.constant0._Z29euclidean_vec_norm_GPU_kernelPfS_jj,"a",@progbits
	.sectionflags	@""
	.align	4
.nv.constant0._Z29euclidean_vec_norm_GPU_kernelPfS_jj:
	.zero		920


//--------------------- SYMBOLS --------------------------

	.type		.nv.reservedSmem.offset0,@object
	.size		.nv.reservedSmem.offset0,0x4
